//
// Generated by NVIDIA NVVM Compiler
//
// Compiler Build ID: CL-36424714
// Cuda compilation tools, release 13.0, V13.0.88
// Based on NVVM 20.0.0
//

.version 9.0
.target sm_100
.address_size 64

	// .globl	_Z32stitch_kernel_with_mapping_tablePPhS0_PiS1_S_S_iiiiiiPKt

.visible .entry _Z32stitch_kernel_with_mapping_tablePPhS0_PiS1_S_S_iiiiiiPKt(
	.param .u64 .ptr .align 1 _Z32stitch_kernel_with_mapping_tablePPhS0_PiS1_S_S_iiiiiiPKt_param_0,
	.param .u64 .ptr .align 1 _Z32stitch_kernel_with_mapping_tablePPhS0_PiS1_S_S_iiiiiiPKt_param_1,
	.param .u64 .ptr .align 1 _Z32stitch_kernel_with_mapping_tablePPhS0_PiS1_S_S_iiiiiiPKt_param_2,
	.param .u64 .ptr .align 1 _Z32stitch_kernel_with_mapping_tablePPhS0_PiS1_S_S_iiiiiiPKt_param_3,
	.param .u64 .ptr .align 1 _Z32stitch_kernel_with_mapping_tablePPhS0_PiS1_S_S_iiiiiiPKt_param_4,
	.param .u64 .ptr .align 1 _Z32stitch_kernel_with_mapping_tablePPhS0_PiS1_S_S_iiiiiiPKt_param_5,
	.param .u32 _Z32stitch_kernel_with_mapping_tablePPhS0_PiS1_S_S_iiiiiiPKt_param_6,
	.param .u32 _Z32stitch_kernel_with_mapping_tablePPhS0_PiS1_S_S_iiiiiiPKt_param_7,
	.param .u32 _Z32stitch_kernel_with_mapping_tablePPhS0_PiS1_S_S_iiiiiiPKt_param_8,
	.param .u32 _Z32stitch_kernel_with_mapping_tablePPhS0_PiS1_S_S_iiiiiiPKt_param_9,
	.param .u32 _Z32stitch_kernel_with_mapping_tablePPhS0_PiS1_S_S_iiiiiiPKt_param_10,
	.param .u32 _Z32stitch_kernel_with_mapping_tablePPhS0_PiS1_S_S_iiiiiiPKt_param_11,
	.param .u64 .ptr .align 1 _Z32stitch_kernel_with_mapping_tablePPhS0_PiS1_S_S_iiiiiiPKt_param_12
)
{
	.reg .pred 	%p<7>;
	.reg .b16 	%rs<11>;
	.reg .b32 	%r<40>;
	.reg .b64 	%rd<42>;

	ld.param.u64 	%rd4, [_Z32stitch_kernel_with_mapping_tablePPhS0_PiS1_S_S_iiiiiiPKt_param_0];
	ld.param.u64 	%rd5, [_Z32stitch_kernel_with_mapping_tablePPhS0_PiS1_S_S_iiiiiiPKt_param_1];
	ld.param.u64 	%rd6, [_Z32stitch_kernel_with_mapping_tablePPhS0_PiS1_S_S_iiiiiiPKt_param_2];
	ld.param.u64 	%rd7, [_Z32stitch_kernel_with_mapping_tablePPhS0_PiS1_S_S_iiiiiiPKt_param_3];
	ld.param.u64 	%rd9, [_Z32stitch_kernel_with_mapping_tablePPhS0_PiS1_S_S_iiiiiiPKt_param_4];
	ld.param.u64 	%rd10, [_Z32stitch_kernel_with_mapping_tablePPhS0_PiS1_S_S_iiiiiiPKt_param_5];
	ld.param.u32 	%r3, [_Z32stitch_kernel_with_mapping_tablePPhS0_PiS1_S_S_iiiiiiPKt_param_6];
	ld.param.u32 	%r4, [_Z32stitch_kernel_with_mapping_tablePPhS0_PiS1_S_S_iiiiiiPKt_param_7];
	ld.param.u32 	%r5, [_Z32stitch_kernel_with_mapping_tablePPhS0_PiS1_S_S_iiiiiiPKt_param_8];
	ld.param.u32 	%r7, [_Z32stitch_kernel_with_mapping_tablePPhS0_PiS1_S_S_iiiiiiPKt_param_10];
	ld.param.u32 	%r8, [_Z32stitch_kernel_with_mapping_tablePPhS0_PiS1_S_S_iiiiiiPKt_param_11];
	ld.param.u64 	%rd8, [_Z32stitch_kernel_with_mapping_tablePPhS0_PiS1_S_S_iiiiiiPKt_param_12];
	cvta.to.global.u64 	%rd1, %rd10;
	cvta.to.global.u64 	%rd2, %rd9;
	mov.u32 	%r9, %ctaid.x;
	mov.u32 	%r10, %ntid.x;
	mov.u32 	%r11, %tid.x;
	mad.lo.s32 	%r1, %r9, %r10, %r11;
	mov.u32 	%r12, %ctaid.y;
	mov.u32 	%r13, %ntid.y;
	mov.u32 	%r14, %tid.y;
	mad.lo.s32 	%r15, %r12, %r13, %r14;
	setp.ge.s32 	%p1, %r1, %r7;
	setp.ge.s32 	%p2, %r15, %r8;
	or.pred  	%p3, %p1, %p2;
	@%p3 bra 	$L__BB0_6;
	cvta.to.global.u64 	%rd11, %rd8;
	mad.lo.s32 	%r16, %r8, %r1, %r15;
	mul.lo.s32 	%r17, %r16, 3;
	mul.wide.s32 	%rd12, %r17, 2;
	add.s64 	%rd13, %rd11, %rd12;
	ld.global.u16 	%rs1, [%rd13];
	ld.global.u16 	%rs2, [%rd13+2];
	ld.global.u16 	%rs3, [%rd13+4];
	cvt.u32.u16 	%r18, %rs1;
	setp.gt.s32 	%p4, %r5, %r18;
	@%p4 bra 	$L__BB0_4;
	mad.lo.s32 	%r19, %r3, %r15, %r1;
	cvt.s64.s32 	%rd14, %r19;
	add.s64 	%rd15, %rd2, %rd14;
	mov.b16 	%rs4, 0;
	st.global.u8 	[%rd15], %rs4;
	or.b32  	%r20, %r15, %r1;
	and.b32  	%r21, %r20, 1;
	setp.eq.b32 	%p5, %r21, 1;
	@%p5 bra 	$L__BB0_6;
	and.b32  	%r22, %r1, -2;
	shr.u32 	%r23, %r15, 1;
	mad.lo.s32 	%r24, %r4, %r23, %r22;
	cvt.s64.s32 	%rd16, %r24;
	add.s64 	%rd17, %rd1, %rd16;
	mov.b16 	%rs5, 128;
	st.global.u8 	[%rd17], %rs5;
	st.global.u8 	[%rd17+1], %rs5;
	bra.uni 	$L__BB0_6;
$L__BB0_4:
	cvt.u64.u16 	%rd3, %rs1;
	cvta.to.global.u64 	%rd18, %rd4;
	mul.wide.u32 	%rd19, %r18, 8;
	add.s64 	%rd20, %rd18, %rd19;
	ld.global.u64 	%rd21, [%rd20];
	cvta.to.global.u64 	%rd22, %rd21;
	cvta.to.global.u64 	%rd23, %rd6;
	mul.wide.u32 	%rd24, %r18, 4;
	add.s64 	%rd25, %rd23, %rd24;
	ld.global.u32 	%r26, [%rd25];
	cvt.u32.u16 	%r27, %rs3;
	cvt.u32.u16 	%r28, %rs2;
	mad.lo.s32 	%r29, %r26, %r27, %r28;
	cvt.s64.s32 	%rd26, %r29;
	add.s64 	%rd27, %rd22, %rd26;
	ld.global.u8 	%rs6, [%rd27];
	mad.lo.s32 	%r30, %r3, %r15, %r1;
	cvt.s64.s32 	%rd28, %r30;
	add.s64 	%rd29, %rd2, %rd28;
	st.global.u8 	[%rd29], %rs6;
	or.b32  	%r31, %r15, %r1;
	and.b32  	%r32, %r31, 1;
	setp.eq.b32 	%p6, %r32, 1;
	@%p6 bra 	$L__BB0_6;
	cvta.to.global.u64 	%rd30, %rd5;
	shl.b64 	%rd31, %rd3, 3;
	add.s64 	%rd32, %rd30, %rd31;
	ld.global.u64 	%rd33, [%rd32];
	cvta.to.global.u64 	%rd34, %rd33;
	cvta.to.global.u64 	%rd35, %rd7;
	shl.b64 	%rd36, %rd3, 2;
	add.s64 	%rd37, %rd35, %rd36;
	ld.global.u32 	%r33, [%rd37];
	and.b16  	%rs7, %rs2, -2;
	cvt.u32.u16 	%r34, %rs7;
	shr.u16 	%rs8, %rs3, 1;
	cvt.u32.u16 	%r35, %rs8;
	shr.u32 	%r36, %r15, 1;
	mad.lo.s32 	%r37, %r33, %r35, %r34;
	and.b32  	%r38, %r1, -2;
	mad.lo.s32 	%r39, %r4, %r36, %r38;
	cvt.s64.s32 	%rd38, %r37;
	add.s64 	%rd39, %rd34, %rd38;
	ld.global.u8 	%rs9, [%rd39];
	ld.global.u8 	%rs10, [%rd39+1];
	cvt.s64.s32 	%rd40, %r39;
	add.s64 	%rd41, %rd1, %rd40;
	st.global.u8 	[%rd41], %rs9;
	st.global.u8 	[%rd41+1], %rs10;
$L__BB0_6:
	ret;

}


// ===== COMPILED SASS (sm_100) =====

	.target	sm_100

	.elftype	@"ET_EXEC"


//--------------------- .note.nv.tkinfo           --------------------------
	.section	.note.nv.tkinfo,"",@"SHT_NOTE"
	.sectionflags	@"SHF_NOTE_NV_TKINFO"
	.tkinfo
        /*0018*/ 	.word	0x00000002
        /*0030*/ 	.string	""
        /*0030*/ 	.string	"ptxas"
        /*0030*/ 	.string	"Cuda compilation tools, release 13.0, V13.0.88"
        /*0030*/ 	.string	"Build cuda_13.0.r13.0/compiler.36424714_0"
        /*0030*/ 	.string	"-arch sm_100 -m 64 "



//--------------------- .note.nv.cuinfo           --------------------------
	.section	.note.nv.cuinfo,"",@"SHT_NOTE"
	.sectionflags	@"SHF_NOTE_NV_CUINFO"
        /*0018*/ 	.short	0x0002
        /*001a*/ 	.short	0x0064
        /*001c*/ 	.short	0x0082
	.zero		2


//--------------------- .nv.info                  --------------------------
	.section	.nv.info,"",@"SHT_CUDA_INFO"
	.align	4


	//----- nvinfo : EIATTR_REGCOUNT
	.align		4
        /*0000*/ 	.byte	0x04, 0x2f
        /*0002*/ 	.short	(.L_1 - .L_0)
	.align		4
.L_0:
        /*0004*/ 	.word	index@(_Z32stitch_kernel_with_mapping_tablePPhS0_PiS1_S_S_iiiiiiPKt)
        /*0008*/ 	.word	0x00000012


	//----- nvinfo : EIATTR_FRAME_SIZE
	.align		4
.L_1:
        /*000c*/ 	.byte	0x04, 0x11
        /*000e*/ 	.short	(.L_3 - .L_2)
	.align		4
.L_2:
        /*0010*/ 	.word	index@(_Z32stitch_kernel_with_mapping_tablePPhS0_PiS1_S_S_iiiiiiPKt)
        /*0014*/ 	.word	0x00000000


	//----- nvinfo : EIATTR_MIN_STACK_SIZE
	.align		4
.L_3:
        /*0018*/ 	.byte	0x04, 0x12
        /*001a*/ 	.short	(.L_5 - .L_4)
	.align		4
.L_4:
        /*001c*/ 	.word	index@(_Z32stitch_kernel_with_mapping_tablePPhS0_PiS1_S_S_iiiiiiPKt)
        /*0020*/ 	.word	0x00000000
.L_5:


//--------------------- .nv.compat                --------------------------
	.section	.nv.compat,"",@"SHT_CUDA_COMPAT_INFO"
	.align	4
        /*0000*/ 	.byte	0x02, 0x09, 0x00, 0x00, 0x02, 0x02, 0x01, 0x00, 0x02, 0x05, 0x05, 0x00, 0x03, 0x07, 0x01, 0x01
        /*0010*/ 	.byte	0x02, 0x03, 0x00, 0x00, 0x02, 0x06, 0x01, 0x00, 0x04, 0x0b, 0x08, 0x00, 0x09, 0x00, 0x00, 0x00
        /*0020*/ 	.byte	0x00, 0x00, 0x00, 0x00


//--------------------- .nv.info._Z32stitch_kernel_with_mapping_tablePPhS0_PiS1_S_S_iiiiiiPKt --------------------------
	.section	.nv.info._Z32stitch_kernel_with_mapping_tablePPhS0_PiS1_S_S_iiiiiiPKt,"",@"SHT_CUDA_INFO"
	.sectionflags	@""
	.align	4


	//----- nvinfo : EIATTR_CUDA_API_VERSION
	.align		4
        /*0000*/ 	.byte	0x04, 0x37
        /*0002*/ 	.short	(.L_7 - .L_6)
.L_6:
        /*0004*/ 	.word	0x00000082


	//----- nvinfo : EIATTR_KPARAM_INFO
	.align		4
.L_7:
        /*0008*/ 	.byte	0x04, 0x17
        /*000a*/ 	.short	(.L_9 - .L_8)
.L_8:
        /*000c*/ 	.word	0x00000000
        /*0010*/ 	.short	0x000c
        /*0012*/ 	.short	0x0048
        /*0014*/ 	.byte	0x00, 0xf5, 0x21, 0x00


	//----- nvinfo : EIATTR_KPARAM_INFO
	.align		4
.L_9:
        /*0018*/ 	.byte	0x04, 0x17
        /*001a*/ 	.short	(.L_11 - .L_10)
.L_10:
        /*001c*/ 	.word	0x00000000
        /*0020*/ 	.short	0x000b
        /*0022*/ 	.short	0x0044
        /*0024*/ 	.byte	0x00, 0xf0, 0x11, 0x00


	//----- nvinfo : EIATTR_KPARAM_INFO
	.align		4
.L_11:
        /*0028*/ 	.byte	0x04, 0x17
        /*002a*/ 	.short	(.L_13 - .L_12)
.L_12:
        /*002c*/ 	.word	0x00000000
        /*0030*/ 	.short	0x000a
        /*0032*/ 	.short	0x0040
        /*0034*/ 	.byte	0x00, 0xf0, 0x11, 0x00


	//----- nvinfo : EIATTR_KPARAM_INFO
	.align		4
.L_13:
        /*0038*/ 	.byte	0x04, 0x17
        /*003a*/ 	.short	(.L_15 - .L_14)
.L_14:
        /*003c*/ 	.word	0x00000000
        /*0040*/ 	.short	0x0009
        /*0042*/ 	.short	0x003c
        /*0044*/ 	.byte	0x00, 0xf0, 0x11, 0x00


	//----- nvinfo : EIATTR_KPARAM_INFO
	.align		4
.L_15:
        /*0048*/ 	.byte	0x04, 0x17
        /*004a*/ 	.short	(.L_17 - .L_16)
.L_16:
        /*004c*/ 	.word	0x00000000
        /*0050*/ 	.short	0x0008
        /*0052*/ 	.short	0x0038
        /*0054*/ 	.byte	0x00, 0xf0, 0x11, 0x00


	//----- nvinfo : EIATTR_KPARAM_INFO
	.align		4
.L_17:
        /*0058*/ 	.byte	0x04, 0x17
        /*005a*/ 	.short	(.L_19 - .L_18)
.L_18:
        /*005c*/ 	.word	0x00000000
        /*0060*/ 	.short	0x0007
        /*0062*/ 	.short	0x0034
        /*0064*/ 	.byte	0x00, 0xf0, 0x11, 0x00


	//----- nvinfo : EIATTR_KPARAM_INFO
	.align		4
.L_19:
        /*0068*/ 	.byte	0x04, 0x17
        /*006a*/ 	.short	(.L_21 - .L_20)
.L_20:
        /*006c*/ 	.word	0x00000000
        /*0070*/ 	.short	0x0006
        /*0072*/ 	.short	0x0030
        /*0074*/ 	.byte	0x00, 0xf0, 0x11, 0x00


	//----- nvinfo : EIATTR_KPARAM_INFO
	.align		4
.L_21:
        /*0078*/ 	.byte	0x04, 0x17
        /*007a*/ 	.short	(.L_23 - .L_22)
.L_22:
        /*007c*/ 	.word	0x00000000
        /*0080*/ 	.short	0x0005
        /*0082*/ 	.short	0x0028
        /*0084*/ 	.byte	0x00, 0xf5, 0x21, 0x00


	//----- nvinfo : EIATTR_KPARAM_INFO
	.align		4
.L_23:
        /*0088*/ 	.byte	0x04, 0x17
        /*008a*/ 	.short	(.L_25 - .L_24)
.L_24:
        /*008c*/ 	.word	0x00000000
        /*0090*/ 	.short	0x0004
        /*0092*/ 	.short	0x0020
        /*0094*/ 	.byte	0x00, 0xf5, 0x21, 0x00


	//----- nvinfo : EIATTR_KPARAM_INFO
	.align		4
.L_25:
        /*0098*/ 	.byte	0x04, 0x17
        /*009a*/ 	.short	(.L_27 - .L_26)
.L_26:
        /*009c*/ 	.word	0x00000000
        /*00a0*/ 	.short	0x0003
        /*00a2*/ 	.short	0x0018
        /*00a4*/ 	.byte	0x00, 0xf5, 0x21, 0x00


	//----- nvinfo : EIATTR_KPARAM_INFO
	.align		4
.L_27:
        /*00a8*/ 	.byte	0x04, 0x17
        /*00aa*/ 	.short	(.L_29 - .L_28)
.L_28:
        /*00ac*/ 	.word	0x00000000
        /*00b0*/ 	.short	0x0002
        /*00b2*/ 	.short	0x0010
        /*00b4*/ 	.byte	0x00, 0xf5, 0x21, 0x00


	//----- nvinfo : EIATTR_KPARAM_INFO
	.align		4
.L_29:
        /*00b8*/ 	.byte	0x04, 0x17
        /*00ba*/ 	.short	(.L_31 - .L_30)
.L_30:
        /*00bc*/ 	.word	0x00000000
        /*00c0*/ 	.short	0x0001
        /*00c2*/ 	.short	0x0008
        /*00c4*/ 	.byte	0x00, 0xf5, 0x21, 0x00


	//----- nvinfo : EIATTR_KPARAM_INFO
	.align		4
.L_31:
        /*00c8*/ 	.byte	0x04, 0x17
        /*00ca*/ 	.short	(.L_33 - .L_32)
.L_32:
        /*00cc*/ 	.word	0x00000000
        /*00d0*/ 	.short	0x0000
        /*00d2*/ 	.short	0x0000
        /*00d4*/ 	.byte	0x00, 0xf5, 0x21, 0x00


	//----- nvinfo : EIATTR_SPARSE_MMA_MASK
	.align		4
.L_33:
        /*00d8*/ 	.byte	0x03, 0x50
        /*00da*/ 	.short	0x0000


	//----- nvinfo : EIATTR_MAXREG_COUNT
	.align		4
        /*00dc*/ 	.byte	0x03, 0x1b
        /*00de*/ 	.short	0x00ff


	//----- nvinfo : EIATTR_MERCURY_ISA_VERSION
	.align		4
        /*00e0*/ 	.byte	0x03, 0x5f
        /*00e2*/ 	.short	0x0101


	//----- nvinfo : EIATTR_VRC_CTA_INIT_COUNT
	.align		4
        /*00e4*/ 	.byte	0x02, 0x4a
	.zero		1
	.zero		1


	//----- nvinfo : EIATTR_EXIT_INSTR_OFFSETS
	.align		4
        /*00e8*/ 	.byte	0x04, 0x1c
        /*00ea*/ 	.short	(.L_35 - .L_34)


	//   ....[0]....
.L_34:
        /*00ec*/ 	.word	0x000000c0


	//   ....[1]....
        /*00f0*/ 	.word	0x00000200


	//   ....[2]....
        /*00f4*/ 	.word	0x000002c0


	//   ....[3]....
        /*00f8*/ 	.word	0x000003f0


	//   ....[4]....
        /*00fc*/ 	.word	0x00000580


	//----- nvinfo : EIATTR_CRS_STACK_SIZE
	.align		4
.L_35:
        /*0100*/ 	.byte	0x04, 0x1e
        /*0102*/ 	.short	(.L_37 - .L_36)
.L_36:
        /*0104*/ 	.word	0x00000000


	//----- nvinfo : EIATTR_CBANK_PARAM_SIZE
	.align		4
.L_37:
        /*0108*/ 	.byte	0x03, 0x19
        /*010a*/ 	.short	0x0050


	//----- nvinfo : EIATTR_PARAM_CBANK
	.align		4
        /*010c*/ 	.byte	0x04, 0x0a
        /*010e*/ 	.short	(.L_39 - .L_38)
	.align		4
.L_38:
        /*0110*/ 	.word	index@(.nv.constant0._Z32stitch_kernel_with_mapping_tablePPhS0_PiS1_S_S_iiiiiiPKt)
        /*0114*/ 	.short	0x0380
        /*0116*/ 	.short	0x0050


	//----- nvinfo : EIATTR_SW_WAR
	.align		4
.L_39:
        /*0118*/ 	.byte	0x04, 0x36
        /*011a*/ 	.short	(.L_41 - .L_40)
.L_40:
        /*011c*/ 	.word	0x00000008
.L_41:


//--------------------- .nv.callgraph             --------------------------
	.section	.nv.callgraph,"",@"SHT_CUDA_CALLGRAPH"
	.align	4
	.sectionentsize	8
	.align		4
        /*0000*/ 	.word	0x00000000
	.align		4
        /*0004*/ 	.word	0xffffffff
	.align		4
        /*0008*/ 	.word	0x00000000
	.align		4
        /*000c*/ 	.word	0xfffffffe
	.align		4
        /*0010*/ 	.word	0x00000000
	.align		4
        /*0014*/ 	.word	0xfffffffd
	.align		4
        /*0018*/ 	.word	0x00000000
	.align		4
        /*001c*/ 	.word	0xfffffffc


//--------------------- .text._Z32stitch_kernel_with_mapping_tablePPhS0_PiS1_S_S_iiiiiiPKt --------------------------
	.section	.text._Z32stitch_kernel_with_mapping_tablePPhS0_PiS1_S_S_iiiiiiPKt,"ax",@progbits
	.align	128
        .global         _Z32stitch_kernel_with_mapping_tablePPhS0_PiS1_S_S_iiiiiiPKt
        .type           _Z32stitch_kernel_with_mapping_tablePPhS0_PiS1_S_S_iiiiiiPKt,@function
        .size           _Z32stitch_kernel_with_mapping_tablePPhS0_PiS1_S_S_iiiiiiPKt,(.L_x_2 - _Z32stitch_kernel_with_mapping_tablePPhS0_PiS1_S_S_iiiiiiPKt)
        .other          _Z32stitch_kernel_with_mapping_tablePPhS0_PiS1_S_S_iiiiiiPKt,@"STO_CUDA_ENTRY STV_DEFAULT"
_Z32stitch_kernel_with_mapping_tablePPhS0_PiS1_S_S_iiiiiiPKt:
.text._Z32stitch_kernel_with_mapping_tablePPhS0_PiS1_S_S_iiiiiiPKt:
[----:B------:R-:W-:Y:S01]  /*0000*/  LDC R1, c[0x0][0x37c] ;  /* 0x0000df00ff017b82 */ /* 0x000fe20000000800 */
[----:B------:R-:W0:Y:S07]  /*0010*/  S2R R5, SR_TID.Y ;  /* 0x0000000000057919 */ /* 0x000e2e0000002200 */
[----:B------:R-:W1:Y:S01]  /*0020*/  LDC R3, c[0x0][0x360] ;  /* 0x0000d800ff037b82 */ /* 0x000e620000000800 */
[----:B------:R-:W2:Y:S01]  /*0030*/  LDCU.64 UR6, c[0x0][0x3c0] ;  /* 0x00007800ff0677ac */ /* 0x000ea20008000a00 */
[----:B------:R-:W1:Y:S06]  /*0040*/  S2R R2, SR_TID.X ;  /* 0x0000000000027919 */ /* 0x000e6c0000002100 */
[----:B------:R-:W0:Y:S08]  /*0050*/  S2UR UR5, SR_CTAID.Y ;  /* 0x00000000000579c3 */ /* 0x000e300000002600 */
[----:B------:R-:W0:Y:S08]  /*0060*/  LDC R0, c[0x0][0x364] ;  /* 0x0000d900ff007b82 */ /* 0x000e300000000800 */
[----:B------:R-:W1:Y:S01]  /*0070*/  S2UR UR4, SR_CTAID.X ;  /* 0x00000000000479c3 */ /* 0x000e620000002500 */
[----:B0-----:R-:W-:-:S05]  /*0080*/  IMAD R0, R0, UR5, R5 ;  /* 0x0000000500007c24 */ /* 0x001fca000f8e0205 */
[----:B--2---:R-:W-:Y:S01]  /*0090*/  ISETP.GE.AND P0, PT, R0, UR7, PT ;  /* 0x0000000700007c0c */ /* 0x004fe2000bf06270 */
[----:B-1----:R-:W-:-:S05]  /*00a0*/  IMAD R3, R3, UR4, R2 ;  /* 0x0000000403037c24 */ /* 0x002fca000f8e0202 */
[----:B------:R-:W-:-:S13]  /*00b0*/  ISETP.GE.OR P0, PT, R3, UR6, P0 ;  /* 0x0000000603007c0c */ /* 0x000fda0008706670 */
[----:B------:R-:W-:Y:S05]  /*00c0*/  @P0 EXIT ;  /* 0x000000000000094d */ /* 0x000fea0003800000 */
[----:B------:R-:W0:Y:S01]  /*00d0*/  LDC.64 R6, c[0x0][0x3c8] ;  /* 0x0000f200ff067b82 */ /* 0x000e220000000a00 */
[----:B------:R-:W1:Y:S01]  /*00e0*/  LDCU.64 UR4, c[0x0][0x358] ;  /* 0x00006b00ff0477ac */ /* 0x000e620008000a00 */
[----:B------:R-:W-:Y:S01]  /*00f0*/  IMAD R2, R3, UR7, R0 ;  /* 0x0000000703027c24 */ /* 0x000fe2000f8e0200 */
[----:B------:R-:W2:Y:S03]  /*0100*/  LDCU UR6, c[0x0][0x3b8] ;  /* 0x00007700ff0677ac */ /* 0x000ea60008000800 */
[----:B------:R-:W-:-:S04]  /*0110*/  IMAD R5, R2, 0x3, RZ ;  /* 0x0000000302057824 */ /* 0x000fc800078e02ff */
[----:B0-----:R-:W-:-:S05]  /*0120*/  IMAD.WIDE R6, R5, 0x2, R6 ;  /* 0x0000000205067825 */ /* 0x001fca00078e0206 */
[----:B-1----:R-:W2:Y:S04]  /*0130*/  LDG.E.U16 R15, desc[UR4][R6.64] ;  /* 0x00000004060f7981 */ /* 0x002ea8000c1e1500 */
[----:B------:R0:W5:Y:S04]  /*0140*/  LDG.E.U16 R2, desc[UR4][R6.64+0x2] ;  /* 0x0000020406027981 */ /* 0x000168000c1e1500 */
[----:B------:R0:W5:Y:S01]  /*0150*/  LDG.E.U16 R5, desc[UR4][R6.64+0x4] ;  /* 0x0000040406057981 */ /* 0x000162000c1e1500 */
[----:B--2---:R-:W-:-:S13]  /*0160*/  ISETP.GE.AND P0, PT, R15, UR6, PT ;  /* 0x000000060f007c0c */ /* 0x004fda000bf06270 */
[----:B0-----:R-:W-:Y:S05]  /*0170*/  @!P0 BRA `(.L_x_0) ;  /* 0x0000000000548947 */ /* 0x001fea0003800000 */
[----:B------:R-:W0:Y:S01]  /*0180*/  LDCU UR6, c[0x0][0x3b0] ;  /* 0x00007600ff0677ac */ /* 0x000e220008000800 */
[----:B------:R-:W1:Y:S01]  /*0190*/  LDCU.64 UR8, c[0x0][0x3a0] ;  /* 0x00007400ff0877ac */ /* 0x000e620008000a00 */
[----:B0----5:R-:W-:-:S05]  /*01a0*/  IMAD R2, R0, UR6, R3 ;  /* 0x0000000600027c24 */ /* 0x021fca000f8e0203 */
[----:B-1----:R-:W-:-:S04]  /*01b0*/  IADD3 R4, P0, PT, R2, UR8, RZ ;  /* 0x0000000802047c10 */ /* 0x002fc8000ff1e0ff */
[----:B------:R-:W-:Y:S02]  /*01c0*/  LEA.HI.X.SX32 R5, R2, UR9, 0x1, P0 ;  /* 0x0000000902057c11 */ /* 0x000fe400080f0eff */
[----:B------:R-:W-:-:S03]  /*01d0*/  LOP3.LUT R2, R0, 0x1, R3, 0xc8, !PT ;  /* 0x0000000100027812 */ /* 0x000fc600078ec803 */
[----:B------:R0:W-:Y:S01]  /*01e0*/  STG.E.U8 desc[UR4][R4.64], RZ ;  /* 0x000000ff04007986 */ /* 0x0001e2000c101104 */
[----:B------:R-:W-:-:S13]  /*01f0*/  ISETP.NE.U32.AND P0, PT, R2, 0x1, PT ;  /* 0x000000010200780c */ /* 0x000fda0003f05070 */
[----:B0-----:R-:W-:Y:S05]  /*0200*/  @!P0 EXIT ;  /* 0x000000000000894d */ /* 0x001fea0003800000 */
[----:B------:R-:W0:Y:S01]  /*0210*/  LDCU UR6, c[0x0][0x3b4] ;  /* 0x00007680ff0677ac */ /* 0x000e220008000800 */
[----:B------:R-:W-:Y:S01]  /*0220*/  LOP3.LUT R3, R3, 0xfffffffe, RZ, 0xc0, !PT ;  /* 0xfffffffe03037812 */ /* 0x000fe200078ec0ff */
[----:B------:R-:W-:Y:S01]  /*0230*/  IMAD.MOV.U32 R4, RZ, RZ, 0x80 ;  /* 0x00000080ff047424 */ /* 0x000fe200078e00ff */
[----:B------:R-:W-:Y:S01]  /*0240*/  SHF.R.U32.HI R0, RZ, 0x1, R0 ;  /* 0x00000001ff007819 */ /* 0x000fe20000011600 */
[----:B------:R-:W1:Y:S04]  /*0250*/  LDCU.64 UR8, c[0x0][0x3a8] ;  /* 0x00007500ff0877ac */ /* 0x000e680008000a00 */
[----:B0-----:R-:W-:-:S05]  /*0260*/  IMAD R0, R0, UR6, R3 ;  /* 0x0000000600007c24 */ /* 0x001fca000f8e0203 */
[----:B-1----:R-:W-:-:S04]  /*0270*/  IADD3 R2, P0, PT, R0, UR8, RZ ;  /* 0x0000000800027c10 */ /* 0x002fc8000ff1e0ff */
[----:B------:R-:W-:Y:S02]  /*0280*/  LEA.HI.X.SX32 R3, R0, UR9, 0x1, P0 ;  /* 0x0000000900037c11 */ /* 0x000fe400080f0eff */
[----:B------:R-:W-:-:S05]  /*0290*/  PRMT R0, R4, 0x7610, R0 ;  /* 0x0000761004007816 */ /* 0x000fca0000000000 */
[----:B------:R-:W-:Y:S04]  /*02a0*/  STG.E.U8 desc[UR4][R2.64], R0 ;  /* 0x0000000002007986 */ /* 0x000fe8000c101104 */
[----:B------:R-:W-:Y:S01]  /*02b0*/  STG.E.U8 desc[UR4][R2.64+0x1], R0 ;  /* 0x0000010002007986 */ /* 0x000fe2000c101104 */
[----:B------:R-:W-:Y:S05]  /*02c0*/  EXIT ;  /* 0x000000000000794d */ /* 0x000fea0003800000 */
.L_x_0:
[----:B------:R-:W0:Y:S01]  /*02d0*/  LDC.64 R8, c[0x0][0x390] ;  /* 0x0000e400ff087b82 */ /* 0x000e220000000a00 */
[----:B------:R-:W1:Y:S01]  /*02e0*/  LDCU UR6, c[0x0][0x3b0] ;  /* 0x00007600ff0677ac */ /* 0x000e620008000800 */
[----:B------:R-:W2:Y:S06]  /*02f0*/  LDCU.64 UR8, c[0x0][0x3a0] ;  /* 0x00007400ff0877ac */ /* 0x000eac0008000a00 */
[----:B------:R-:W3:Y:S01]  /*0300*/  LDC.64 R6, c[0x0][0x380] ;  /* 0x0000e000ff067b82 */ /* 0x000ee20000000a00 */
[----:B0-----:R-:W-:-:S06]  /*0310*/  IMAD.WIDE.U32 R8, R15, 0x4, R8 ;  /* 0x000000040f087825 */ /* 0x001fcc00078e0008 */
[----:B------:R-:W4:Y:S01]  /*0320*/  LDG.E R8, desc[UR4][R8.64] ;  /* 0x0000000408087981 */ /* 0x000f22000c1e1900 */
[----:B---3--:R-:W-:-:S06]  /*0330*/  IMAD.WIDE.U32 R6, R15, 0x8, R6 ;  /* 0x000000080f067825 */ /* 0x008fcc00078e0006 */
[----:B------:R-:W3:Y:S01]  /*0340*/  LDG.E.64 R6, desc[UR4][R6.64] ;  /* 0x0000000406067981 */ /* 0x000ee2000c1e1b00 */
[----:B----45:R-:W-:-:S05]  /*0350*/  IMAD R11, R5, R8, R2 ;  /* 0x00000008050b7224 */ /* 0x030fca00078e0202 */
[----:B---3--:R-:W-:-:S04]  /*0360*/  IADD3 R10, P0, PT, R6, R11, RZ ;  /* 0x0000000b060a7210 */ /* 0x008fc80007f1e0ff */
[----:B------:R-:W-:-:S06]  /*0370*/  LEA.HI.X.SX32 R11, R11, R7, 0x1, P0 ;  /* 0x000000070b0b7211 */ /* 0x000fcc00000f0eff */
[----:B------:R-:W3:Y:S01]  /*0380*/  LDG.E.U8 R11, desc[UR4][R10.64] ;  /* 0x000000040a0b7981 */ /* 0x000ee2000c1e1100 */
[C-C-:B------:R-:W-:Y:S01]  /*0390*/  LOP3.LUT R13, R0.reuse, 0x1, R3.reuse, 0xc8, !PT ;  /* 0x00000001000d7812 */ /* 0x140fe200078ec803 */
[----:B-1----:R-:W-:-:S03]  /*03a0*/  IMAD R4, R0, UR6, R3 ;  /* 0x0000000600047c24 */ /* 0x002fc6000f8e0203 */
[----:B------:R-:W-:Y:S02]  /*03b0*/  ISETP.NE.U32.AND P1, PT, R13, 0x1, PT ;  /* 0x000000010d00780c */ /* 0x000fe40003f25070 */
[----:B--2---:R-:W-:-:S04]  /*03c0*/  IADD3 R12, P0, PT, R4, UR8, RZ ;  /* 0x00000008040c7c10 */ /* 0x004fc8000ff1e0ff */
[----:B------:R-:W-:-:S05]  /*03d0*/  LEA.HI.X.SX32 R13, R4, UR9, 0x1, P0 ;  /* 0x00000009040d7c11 */ /* 0x000fca00080f0eff */
[----:B---3--:R0:W-:Y:S02]  /*03e0*/  STG.E.U8 desc[UR4][R12.64], R11 ;  /* 0x0000000b0c007986 */ /* 0x0081e4000c101104 */
[----:B------:R-:W-:Y:S05]  /*03f0*/  @!P1 EXIT ;  /* 0x000000000000994d */ /* 0x000fea0003800000 */
[----:B------:R-:W1:Y:S01]  /*0400*/  LDCU.64 UR8, c[0x0][0x398] ;  /* 0x00007300ff0877ac */ /* 0x000e620008000a00 */
[----:B------:R-:W2:Y:S01]  /*0410*/  LDCU.64 UR6, c[0x0][0x388] ;  /* 0x00007100ff0677ac */ /* 0x000ea20008000a00 */
[C---:B-1----:R-:W-:Y:S02]  /*0420*/  LEA R8, P1, R15.reuse, UR8, 0x2 ;  /* 0x000000080f087c11 */ /* 0x042fe4000f8210ff */
[----:B--2---:R-:W-:-:S03]  /*0430*/  LEA R6, P0, R15, UR6, 0x3 ;  /* 0x000000060f067c11 */ /* 0x004fc6000f8018ff */
[----:B------:R-:W-:Y:S01]  /*0440*/  IMAD.X R9, RZ, RZ, UR9, P1 ;  /* 0x00000009ff097e24 */ /* 0x000fe200088e06ff */
[----:B0-----:R-:W-:Y:S01]  /*0450*/  LOP3.LUT R11, R2, 0xfffe, RZ, 0xc0, !PT ;  /* 0x0000fffe020b7812 */ /* 0x001fe200078ec0ff */
[----:B------:R-:W0:Y:S01]  /*0460*/  LDCU UR6, c[0x0][0x3b4] ;  /* 0x00007680ff0677ac */ /* 0x000e220008000800 */
[----:B------:R-:W-:Y:S02]  /*0470*/  IMAD.X R7, RZ, RZ, UR7, P0 ;  /* 0x00000007ff077e24 */ /* 0x000fe400080e06ff */
[----:B------:R-:W2:Y:S01]  /*0480*/  LDG.E R8, desc[UR4][R8.64] ;  /* 0x0000000408087981 */ /* 0x000ea2000c1e1900 */
[----:B------:R-:W-:Y:S01]  /*0490*/  SHF.R.U32.HI R5, RZ, 0x1, R5 ;  /* 0x00000001ff057819 */ /* 0x000fe20000011605 */
[----:B------:R-:W1:Y:S02]  /*04a0*/  LDCU.64 UR8, c[0x0][0x3a8] ;  /* 0x00007500ff0877ac */ /* 0x000e640008000a00 */
[----:B------:R-:W3:Y:S02]  /*04b0*/  LDG.E.64 R6, desc[UR4][R6.64] ;  /* 0x0000000406067981 */ /* 0x000ee4000c1e1b00 */
[----:B--2---:R-:W-:-:S05]  /*04c0*/  IMAD R5, R8, R5, R11 ;  /* 0x0000000508057224 */ /* 0x004fca00078e020b */
[----:B---3--:R-:W-:-:S04]  /*04d0*/  IADD3 R4, P0, PT, R6, R5, RZ ;  /* 0x0000000506047210 */ /* 0x008fc80007f1e0ff */
[----:B------:R-:W-:-:S05]  /*04e0*/  LEA.HI.X.SX32 R5, R5, R7, 0x1, P0 ;  /* 0x0000000705057211 */ /* 0x000fca00000f0eff */
[----:B------:R-:W2:Y:S04]  /*04f0*/  LDG.E.U8 R11, desc[UR4][R4.64] ;  /* 0x00000004040b7981 */ /* 0x000ea8000c1e1100 */
[----:B------:R-:W3:Y:S01]  /*0500*/  LDG.E.U8 R13, desc[UR4][R4.64+0x1] ;  /* 0x00000104040d7981 */ /* 0x000ee2000c1e1100 */
[----:B------:R-:W-:Y:S02]  /*0510*/  SHF.R.U32.HI R0, RZ, 0x1, R0 ;  /* 0x00000001ff007819 */ /* 0x000fe40000011600 */
[----:B------:R-:W-:-:S05]  /*0520*/  LOP3.LUT R3, R3, 0xfffffffe, RZ, 0xc0, !PT ;  /* 0xfffffffe03037812 */ /* 0x000fca00078ec0ff */
[----:B0-----:R-:W-:-:S05]  /*0530*/  IMAD R0, R0, UR6, R3 ;  /* 0x0000000600007c24 */ /* 0x001fca000f8e0203 */
[----:B-1----:R-:W-:-:S04]  /*0540*/  IADD3 R2, P0, PT, R0, UR8, RZ ;  /* 0x0000000800027c10 */ /* 0x002fc8000ff1e0ff */
[----:B------:R-:W-:-:S05]  /*0550*/  LEA.HI.X.SX32 R3, R0, UR9, 0x1, P0 ;  /* 0x0000000900037c11 */ /* 0x000fca00080f0eff */
[----:B--2---:R-:W-:Y:S04]  /*0560*/  STG.E.U8 desc[UR4][R2.64], R11 ;  /* 0x0000000b02007986 */ /* 0x004fe8000c101104 */
[----:B---3--:R-:W-:Y:S01]  /*0570*/  STG.E.U8 desc[UR4][R2.64+0x1], R13 ;  /* 0x0000010d02007986 */ /* 0x008fe2000c101104 */
[----:B------:R-:W-:Y:S05]  /*0580*/  EXIT ;  /* 0x000000000000794d */ /* 0x000fea0003800000 */
.L_x_1:
[----:B------:R-:W-:-:S00]  /*0590*/  BRA `(.L_x_1) ;  /* 0xfffffffc00fc7947 */ /* 0x000fc0000383ffff */
[----:B------:R-:W-:-:S00]  /*05a0*/  NOP ;  /* 0x0000000000007918 */ /* 0x000fc00000000000 */
        /* <DEDUP_REMOVED lines=13> */
.L_x_2:


//--------------------- .nv.shared.reserved.0     --------------------------
	.section	.nv.shared.reserved.0,"aw",@nobits
	.weak		__nv_reservedSMEM_offset_0_alias
	.size		__nv_reservedSMEM_offset_0_alias, 0, 64
	.other		__nv_reservedSMEM_offset_0_alias,@"STO_CUDA_RESERVED_SHARED STV_DEFAULT"
__nv_reservedSMEM_offset_0_alias:
	.zero		0
	.zero		64


//--------------------- .nv.constant0._Z32stitch_kernel_with_mapping_tablePPhS0_PiS1_S_S_iiiiiiPKt --------------------------
	.section	.nv.constant0._Z32stitch_kernel_with_mapping_tablePPhS0_PiS1_S_S_iiiiiiPKt,"a",@progbits
	.sectionflags	@""
	.align	4
.nv.constant0._Z32stitch_kernel_with_mapping_tablePPhS0_PiS1_S_S_iiiiiiPKt:
	.zero		976


//--------------------- SYMBOLS --------------------------

	.type		.nv.reservedSmem.offset0,@object
	.size		.nv.reservedSmem.offset0,0x4
